	.headerflags	@"EF_CUDA_TEXMODE_UNIFIED EF_CUDA_64BIT_ADDRESS EF_CUDA_ACCELERATORS EF_CUDA_SM90 EF_CUDA_VIRTUAL_SM(EF_CUDA_SM90)"
	.elftype	@"ET_EXEC"


//--------------------- .nv.info                  --------------------------
	.section	.nv.info,"",@"SHT_CUDA_INFO"
	.align	4


	//----- nvinfo : EIATTR_REGCOUNT
	.align		4
        /*0000*/ 	.byte	0x04, 0x2f
        /*0002*/ 	.short	(.L_3 - .L_2)
	.align		4
.L_2:
        /*0004*/ 	.word	index@(triton_poi_fused__native_batch_norm_legit_no_training_relu_128)
        /*0008*/ 	.word	0x00000012


	//----- nvinfo : EIATTR_MIN_STACK_SIZE
	.align		4
.L_3:
        /*000c*/ 	.byte	0x04, 0x12
        /*000e*/ 	.short	(.L_5 - .L_4)
	.align		4
.L_4:
        /*0010*/ 	.word	index@(triton_poi_fused__native_batch_norm_legit_no_training_relu_128)
        /*0014*/ 	.word	0x00000000


	//----- nvinfo : EIATTR_FRAME_SIZE
	.align		4
.L_5:
        /*0018*/ 	.byte	0x04, 0x11
        /*001a*/ 	.short	(.L_7 - .L_6)
	.align		4
.L_6:
        /*001c*/ 	.word	index@(triton_poi_fused__native_batch_norm_legit_no_training_relu_128)
        /*0020*/ 	.word	0x00000000


	//----- nvinfo : EIATTR_MIN_STACK_SIZE
	.align		4
.L_7:
        /*0024*/ 	.byte	0x04, 0x12
        /*0026*/ 	.short	(.L_9 - .L_8)
	.align		4
.L_8:
        /*0028*/ 	.word	index@(triton_poi_fused__native_batch_norm_legit_no_training_relu_128)
        /*002c*/ 	.word	0x00000000
.L_9:


//--------------------- .nv.info.triton_poi_fused__native_batch_norm_legit_no_training_relu_128 --------------------------
	.section	.nv.info.triton_poi_fused__native_batch_norm_legit_no_training_relu_128,"",@"SHT_CUDA_INFO"
	.sectionflags	@""
	.align	4


	//----- nvinfo : EIATTR_CUDA_API_VERSION
	.align		4
        /*0000*/ 	.byte	0x04, 0x37
        /*0002*/ 	.short	(.L_11 - .L_10)
.L_10:
        /*0004*/ 	.word	0x0000007c


	//----- nvinfo : EIATTR_KPARAM_INFO
	.align		4
.L_11:
        /*0008*/ 	.byte	0x04, 0x17
        /*000a*/ 	.short	(.L_13 - .L_12)
.L_12:
        /*000c*/ 	.word	0x00000000
        /*0010*/ 	.short	0x0006
        /*0012*/ 	.short	0x0030
        /*0014*/ 	.byte	0x00, 0xf0, 0x11, 0x00


	//----- nvinfo : EIATTR_KPARAM_INFO
	.align		4
.L_13:
        /*0018*/ 	.byte	0x04, 0x17
        /*001a*/ 	.short	(.L_15 - .L_14)
.L_14:
        /*001c*/ 	.word	0x00000000
        /*0020*/ 	.short	0x0005
        /*0022*/ 	.short	0x0028
        /*0024*/ 	.byte	0x00, 0xf4, 0x21, 0x00


	//----- nvinfo : EIATTR_KPARAM_INFO
	.align		4
.L_15:
        /*0028*/ 	.byte	0x04, 0x17
        /*002a*/ 	.short	(.L_17 - .L_16)
.L_16:
        /*002c*/ 	.word	0x00000000
        /*0030*/ 	.short	0x0004
        /*0032*/ 	.short	0x0020
        /*0034*/ 	.byte	0x00, 0xf4, 0x21, 0x00


	//----- nvinfo : EIATTR_KPARAM_INFO
	.align		4
.L_17:
        /*0038*/ 	.byte	0x04, 0x17
        /*003a*/ 	.short	(.L_19 - .L_18)
.L_18:
        /*003c*/ 	.word	0x00000000
        /*0040*/ 	.short	0x0003
        /*0042*/ 	.short	0x0018
        /*0044*/ 	.byte	0x00, 0xf4, 0x21, 0x00


	//----- nvinfo : EIATTR_KPARAM_INFO
	.align		4
.L_19:
        /*0048*/ 	.byte	0x04, 0x17
        /*004a*/ 	.short	(.L_21 - .L_20)
.L_20:
        /*004c*/ 	.word	0x00000000
        /*0050*/ 	.short	0x0002
        /*0052*/ 	.short	0x0010
        /*0054*/ 	.byte	0x00, 0xf4, 0x21, 0x00


	//----- nvinfo : EIATTR_KPARAM_INFO
	.align		4
.L_21:
        /*0058*/ 	.byte	0x04, 0x17
        /*005a*/ 	.short	(.L_23 - .L_22)
.L_22:
        /*005c*/ 	.word	0x00000000
        /*0060*/ 	.short	0x0001
        /*0062*/ 	.short	0x0008
        /*0064*/ 	.byte	0x00, 0xf4, 0x21, 0x00


	//----- nvinfo : EIATTR_KPARAM_INFO
	.align		4
.L_23:
        /*0068*/ 	.byte	0x04, 0x17
        /*006a*/ 	.short	(.L_25 - .L_24)
.L_24:
        /*006c*/ 	.word	0x00000000
        /*0070*/ 	.short	0x0000
        /*0072*/ 	.short	0x0000
        /*0074*/ 	.byte	0x00, 0xf4, 0x21, 0x00


	//----- nvinfo : EIATTR_SPARSE_MMA_MASK
	.align		4
.L_25:
        /*0078*/ 	.byte	0x03, 0x50
        /*007a*/ 	.short	0x0000


	//----- nvinfo : EIATTR_MAXREG_COUNT
	.align		4
        /*007c*/ 	.byte	0x03, 0x1b
        /*007e*/ 	.short	0x00ff


	//----- nvinfo : EIATTR_EXIT_INSTR_OFFSETS
	.align		4
        /*0080*/ 	.byte	0x04, 0x1c
        /*0082*/ 	.short	(.L_27 - .L_26)


	//   ....[0]....
.L_26:
        /*0084*/ 	.word	0x00000330


	//   ....[1]....
        /*0088*/ 	.word	0x00000350


	//----- nvinfo : EIATTR_REQNTID
	.align		4
.L_27:
        /*008c*/ 	.byte	0x04, 0x10
        /*008e*/ 	.short	(.L_29 - .L_28)
.L_28:
        /*0090*/ 	.word	0x00000080
        /*0094*/ 	.word	0x00000001
        /*0098*/ 	.word	0x00000001


	//----- nvinfo : EIATTR_CBANK_PARAM_SIZE
	.align		4
.L_29:
        /*009c*/ 	.byte	0x03, 0x19
        /*009e*/ 	.short	0x0034


	//----- nvinfo : EIATTR_PARAM_CBANK
	.align		4
        /*00a0*/ 	.byte	0x04, 0x0a
        /*00a2*/ 	.short	(.L_31 - .L_30)
	.align		4
.L_30:
        /*00a4*/ 	.word	index@(.nv.constant0.triton_poi_fused__native_batch_norm_legit_no_training_relu_128)
        /*00a8*/ 	.short	0x0210
        /*00aa*/ 	.short	0x0034


	//----- nvinfo : EIATTR_SW_WAR
	.align		4
.L_31:
        /*00ac*/ 	.byte	0x04, 0x36
        /*00ae*/ 	.short	(.L_33 - .L_32)
.L_32:
        /*00b0*/ 	.word	0x00000008
.L_33:


//--------------------- .nv.callgraph             --------------------------
	.section	.nv.callgraph,"",@"SHT_CUDA_CALLGRAPH"
	.align	4
	.sectionentsize	8
	.align		4
        /*0000*/ 	.word	0x00000000
	.align		4
        /*0004*/ 	.word	0xffffffff
	.align		4
        /*0008*/ 	.word	0x00000000
	.align		4
        /*000c*/ 	.word	0xfffffffe
	.align		4
        /*0010*/ 	.word	0x00000000
	.align		4
        /*0014*/ 	.word	0xfffffffd
	.align		4
        /*0018*/ 	.word	0x00000000
	.align		4
        /*001c*/ 	.word	0xfffffffc


//--------------------- .nv.constant4             --------------------------
	.section	.nv.constant4,"a",@progbits
	.align	8
	.align		8
.nv.constant4:
        /*0000*/ 	.dword	_$_str
	.align		8
        /*0008*/ 	.dword	_$_str_$_2


//--------------------- .text.triton_poi_fused__native_batch_norm_legit_no_training_relu_128 --------------------------
	.section	.text.triton_poi_fused__native_batch_norm_legit_no_training_relu_128,"ax",@progbits
	.align	128
        .global         triton_poi_fused__native_batch_norm_legit_no_training_relu_128
        .type           triton_poi_fused__native_batch_norm_legit_no_training_relu_128,@function
        .size           triton_poi_fused__native_batch_norm_legit_no_training_relu_128,(.L_x_1 - triton_poi_fused__native_batch_norm_legit_no_training_relu_128)
        .other          triton_poi_fused__native_batch_norm_legit_no_training_relu_128,@"STO_CUDA_ENTRY STV_DEFAULT"
triton_poi_fused__native_batch_norm_legit_no_training_relu_128:
.text.triton_poi_fused__native_batch_norm_legit_no_training_relu_128:
[----:B------:R-:W0:Y:S01]  /*0000*/  LDC R1, c[0x0][0x28] ;  /* 0x00000a00ff017b82 */ /* 0x000e220000000800 */
[----:B------:R-:W1:Y:S07]  /*0010*/  S2R R0, SR_TID.X ;  /* 0x0000000000007919 */ /* 0x000e6e0000002100 */
[----:B------:R-:W2:Y:S01]  /*0020*/  LDC.64 R8, c[0x0][0x220] ;  /* 0x00008800ff087b82 */ /* 0x000ea20000000a00 */
[----:B------:R-:W-:Y:S01]  /*0030*/  HFMA2.MMA R14, -RZ, RZ, 0, 0 ;  /* 0x00000000ff0e7435 */ /* 0x000fe200000001ff */
[----:B------:R-:W-:Y:S01]  /*0040*/  ULDC.64 UR4, c[0x0][0x208] ;  /* 0x0000820000047ab9 */ /* 0x000fe20000000a00 */
[----:B------:R-:W3:Y:S05]  /*0050*/  S2R R3, SR_CTAID.X ;  /* 0x0000000000037919 */ /* 0x000eea0000002500 */
[----:B------:R-:W4:Y:S08]  /*0060*/  LDC.64 R6, c[0x0][0x218] ;  /* 0x00008600ff067b82 */ /* 0x000f300000000a00 */
[----:B------:R-:W5:Y:S08]  /*0070*/  LDC.64 R10, c[0x0][0x228] ;  /* 0x00008a00ff0a7b82 */ /* 0x000f700000000a00 */
[----:B------:R-:W4:Y:S01]  /*0080*/  LDC.64 R12, c[0x0][0x230] ;  /* 0x00008c00ff0c7b82 */ /* 0x000f220000000a00 */
[----:B-1----:R-:W-:-:S02]  /*0090*/  LOP3.LUT R0, R0, 0x7f, RZ, 0xc0, !PT ;  /* 0x0000007f00007812 */ /* 0x002fc400078ec0ff */
[----:B---3--:R-:W-:Y:S02]  /*00a0*/  SHF.R.S32.HI R2, RZ, 0x18, R3 ;  /* 0x00000018ff027819 */ /* 0x008fe40000011403 */
[----:B------:R-:W-:Y:S02]  /*00b0*/  LEA R0, R3, R0, 0x7 ;  /* 0x0000000003007211 */ /* 0x000fe400078e38ff */
[----:B------:R-:W-:Y:S02]  /*00c0*/  SGXT R3, R2, 0x1 ;  /* 0x000000010203781a */ /* 0x000fe40000000200 */
[----:B------:R-:W-:Y:S02]  /*00d0*/  ISETP.GE.AND P0, PT, R0, 0x5600, PT ;  /* 0x000056000000780c */ /* 0x000fe40003f06270 */
[----:B------:R-:W-:-:S04]  /*00e0*/  LEA.HI R3, R3, R0, RZ, 0x2 ;  /* 0x0000000003037211 */ /* 0x000fc800078f10ff */
[----:B------:R-:W-:-:S05]  /*00f0*/  SHF.R.S32.HI R3, RZ, 0x2, R3 ;  /* 0x00000002ff037819 */ /* 0x000fca0000011403 */
[----:B------:R-:W-:-:S05]  /*0100*/  IMAD.HI R2, R3, 0x2fa0be83, RZ ;  /* 0x2fa0be8303027827 */ /* 0x000fca00078e02ff */
[----:B------:R-:W-:-:S04]  /*0110*/  SHF.R.U32.HI R5, RZ, 0x1f, R2 ;  /* 0x0000001fff057819 */ /* 0x000fc80000011602 */
[----:B------:R-:W-:Y:S02]  /*0120*/  LEA.HI.SX32 R2, R2, R5, 0x18 ;  /* 0x0000000502027211 */ /* 0x000fe400078fc2ff */
[----:B------:R-:W1:Y:S03]  /*0130*/  LDC.64 R4, c[0x0][0x210] ;  /* 0x00008400ff047b82 */ /* 0x000e660000000a00 */
[----:B------:R-:W-:-:S04]  /*0140*/  IMAD R15, R2, -0x560, R3 ;  /* 0xfffffaa0020f7824 */ /* 0x000fc800078e0203 */
[----:B--2---:R-:W-:-:S05]  /*0150*/  IMAD.WIDE R8, R15, 0x4, R8 ;  /* 0x000000040f087825 */ /* 0x004fca00078e0208 */
[----:B------:R5:W2:Y:S01]  /*0160*/  @!P0 LDG.E.EL R14, desc[UR4][R8.64] ;  /* 0x00000004080e8981 */ /* 0x000aa2000c2e1900 */
[----:B------:R-:W-:Y:S01]  /*0170*/  CS2R R2, SRZ ;  /* 0x0000000000027805 */ /* 0x000fe2000001ff00 */
[----:B----4-:R-:W-:-:S05]  /*0180*/  IMAD.WIDE R6, R15, 0x4, R6 ;  /* 0x000000040f067825 */ /* 0x010fca00078e0206 */
[----:B------:R3:W4:Y:S01]  /*0190*/  @!P0 LDG.E.EL R3, desc[UR4][R6.64] ;  /* 0x0000000406038981 */ /* 0x000722000c2e1900 */
[----:B-1----:R-:W-:-:S04]  /*01a0*/  IMAD.WIDE R4, R0, 0x4, R4 ;  /* 0x0000000400047825 */ /* 0x002fc800078e0204 */
[C---:B-----5:R-:W-:Y:S01]  /*01b0*/  IMAD.WIDE R8, R15.reuse, 0x4, R10 ;  /* 0x000000040f087825 */ /* 0x060fe200078e020a */
[----:B------:R1:W4:Y:S03]  /*01c0*/  @!P0 LDG.E R2, desc[UR4][R4.64] ;  /* 0x0000000404028981 */ /* 0x000326000c1e1900 */
[----:B0-----:R-:W-:Y:S01]  /*01d0*/  IMAD.WIDE R10, R15, 0x4, R12 ;  /* 0x000000040f0a7825 */ /* 0x001fe200078e020c */
[----:B------:R-:W-:-:S06]  /*01e0*/  CS2R R12, SRZ ;  /* 0x00000000000c7805 */ /* 0x000fcc000001ff00 */
[----:B------:R-:W5:Y:S01]  /*01f0*/  @!P0 LDG.E.EL R12, desc[UR4][R8.64] ;  /* 0x00000004080c8981 */ /* 0x000f62000c2e1900 */
[----:B---3--:R-:W-:Y:S01]  /*0200*/  MOV R6, 0x3e800000 ;  /* 0x3e80000000067802 */ /* 0x008fe20000000f00 */
[----:B-1----:R-:W0:Y:S02]  /*0210*/  LDC.64 R4, c[0x0][0x238] ;  /* 0x00008e00ff047b82 */ /* 0x002e240000000a00 */
[----:B------:R-:W5:Y:S01]  /*0220*/  @!P0 LDG.E.EL R13, desc[UR4][R10.64] ;  /* 0x000000040a0d8981 */ /* 0x000f62000c2e1900 */
[----:B--2---:R-:W-:-:S04]  /*0230*/  FADD R14, R14, 9.9999997473787516356e-06 ;  /* 0x3727c5ac0e0e7421 */ /* 0x004fc80000000000 */
[----:B------:R-:W1:Y:S02]  /*0240*/  MUFU.SQRT R15, R14 ;  /* 0x0000000e000f7308 */ /* 0x000e640000002000 */
[C---:B-1----:R-:W-:Y:S02]  /*0250*/  FSETP.GT.AND P1, PT, R15.reuse, 8.50705917302346158658e+37, PT ;  /* 0x7e8000000f00780b */ /* 0x042fe40003f24000 */
[----:B------:R-:W-:-:S11]  /*0260*/  FSETP.GEU.AND P2, PT, R15, 1.175494350822287508e-38, PT ;  /* 0x008000000f00780b */ /* 0x000fd60003f4e000 */
[----:B------:R-:W-:-:S04]  /*0270*/  @P1 FMUL R15, R15, 0.25 ;  /* 0x3e8000000f0f1820 */ /* 0x000fc80000400000 */
[----:B------:R-:W-:-:S06]  /*0280*/  @!P2 FMUL R15, R15, 16777216 ;  /* 0x4b8000000f0fa820 */ /* 0x000fcc0000400000 */
[----:B------:R-:W1:Y:S01]  /*0290*/  MUFU.RCP R15, R15 ;  /* 0x0000000f000f7308 */ /* 0x000e620000001000 */
[----:B------:R-:W-:Y:S01]  /*02a0*/  FSEL R6, R6, 1, P1 ;  /* 0x3f80000006067808 */ /* 0x000fe20000800000 */
[----:B----4-:R-:W-:-:S04]  /*02b0*/  FADD R2, -R3, R2 ;  /* 0x0000000203027221 */ /* 0x010fc80000000100 */
[----:B------:R-:W-:-:S04]  /*02c0*/  @!P2 FMUL R6, R6, 16777216 ;  /* 0x4b8000000606a820 */ /* 0x000fc80000400000 */
[----:B-1----:R-:W-:-:S04]  /*02d0*/  FMUL R3, R15, R6 ;  /* 0x000000060f037220 */ /* 0x002fc80000400000 */
[----:B------:R-:W-:-:S04]  /*02e0*/  FMUL R2, R2, R3 ;  /* 0x0000000302027220 */ /* 0x000fc80000400000 */
[----:B-----5:R-:W-:Y:S01]  /*02f0*/  FFMA R12, R2, R12, R13 ;  /* 0x0000000c020c7223 */ /* 0x020fe2000000000d */
[----:B0-----:R-:W-:-:S04]  /*0300*/  IMAD.WIDE R2, R0, 0x4, R4 ;  /* 0x0000000400027825 */ /* 0x001fc800078e0204 */
[----:B------:R-:W-:-:S04]  /*0310*/  FSETP.GEU.AND P1, PT, R12, RZ, PT ;  /* 0x000000ff0c00720b */ /* 0x000fc80003f2e000 */
[----:B------:R-:W-:Y:S01]  /*0320*/  FSEL R5, R12, RZ, P1 ;  /* 0x000000ff0c057208 */ /* 0x000fe20000800000 */
[----:B------:R-:W-:Y:S08]  /*0330*/  @P0 EXIT ;  /* 0x000000000000094d */ /* 0x000ff00003800000 */
[----:B------:R-:W-:Y:S01]  /*0340*/  STG.E desc[UR4][R2.64], R5 ;  /* 0x0000000502007986 */ /* 0x000fe2000c101904 */
[----:B------:R-:W-:Y:S05]  /*0350*/  EXIT ;  /* 0x000000000000794d */ /* 0x000fea0003800000 */
.L_x_0:
[----:B------:R-:W-:-:S00]  /*0360*/  BRA `(.L_x_0) ;  /* 0xfffffffc00fc7947 */ /* 0x000fc0000383ffff */
[----:B------:R-:W-:-:S00]  /*0370*/  NOP ;  /* 0x0000000000007918 */ /* 0x000fc00000000000 */
        /* <DEDUP_REMOVED lines=8> */
.L_x_1:


//--------------------- .nv.global.init           --------------------------
	.section	.nv.global.init,"aw",@progbits
.nv.global.init:
	.type		_$_str,@object
	.size		_$_str,(_$_str_$_2 - _$_str)
_$_str:
        /*0000*/ 	.byte	0x5f, 0x5f, 0x43, 0x55, 0x44, 0x41, 0x5f, 0x46, 0x54, 0x5a, 0x00
	.type		_$_str_$_2,@object
	.size		_$_str_$_2,(.L_1 - _$_str_$_2)
_$_str_$_2:
        /*000b*/ 	.byte	0x5f, 0x5f, 0x43, 0x55, 0x44, 0x41, 0x5f, 0x50, 0x52, 0x45, 0x43, 0x5f, 0x53, 0x51, 0x52, 0x54
        /*001b*/ 	.byte	0x00
.L_1:


//--------------------- .nv.constant0.triton_poi_fused__native_batch_norm_legit_no_training_relu_128 --------------------------
	.section	.nv.constant0.triton_poi_fused__native_batch_norm_legit_no_training_relu_128,"a",@progbits
	.sectionflags	@""
	.align	4
.nv.constant0.triton_poi_fused__native_batch_norm_legit_no_training_relu_128:
	.zero		580
